//
// Generated by NVIDIA NVVM Compiler
//
// Compiler Build ID: CL-36424714
// Cuda compilation tools, release 13.0, V13.0.88
// Based on NVVM 20.0.0
//

.version 9.0
.target sm_100
.address_size 64

	// .globl	_Z13multiply_themPfS_S_

.visible .entry _Z13multiply_themPfS_S_(
	.param .u64 .ptr .align 1 _Z13multiply_themPfS_S__param_0,
	.param .u64 .ptr .align 1 _Z13multiply_themPfS_S__param_1,
	.param .u64 .ptr .align 1 _Z13multiply_themPfS_S__param_2
)
{
	.reg .pred 	%p<2>;
	.reg .b32 	%r<6>;
	.reg .b32 	%f<97>;
	.reg .b64 	%rd<11>;

	ld.param.u64 	%rd4, [_Z13multiply_themPfS_S__param_0];
	ld.param.u64 	%rd5, [_Z13multiply_themPfS_S__param_1];
	ld.param.u64 	%rd6, [_Z13multiply_themPfS_S__param_2];
	cvta.to.global.u64 	%rd7, %rd4;
	cvta.to.global.u64 	%rd8, %rd6;
	cvta.to.global.u64 	%rd9, %rd5;
	mov.u32 	%r4, %tid.x;
	mul.wide.u32 	%rd10, %r4, 4;
	add.s64 	%rd1, %rd9, %rd10;
	add.s64 	%rd2, %rd8, %rd10;
	add.s64 	%rd3, %rd7, %rd10;
	mov.b32 	%r5, 0;
$L__BB0_1:
	ld.global.f32 	%f1, [%rd1];
	ld.global.f32 	%f2, [%rd2];
	mul.f32 	%f3, %f1, %f2;
	st.global.f32 	[%rd3], %f3;
	ld.global.f32 	%f4, [%rd1];
	ld.global.f32 	%f5, [%rd2];
	mul.f32 	%f6, %f4, %f5;
	st.global.f32 	[%rd3], %f6;
	ld.global.f32 	%f7, [%rd1];
	ld.global.f32 	%f8, [%rd2];
	mul.f32 	%f9, %f7, %f8;
	st.global.f32 	[%rd3], %f9;
	ld.global.f32 	%f10, [%rd1];
	ld.global.f32 	%f11, [%rd2];
	mul.f32 	%f12, %f10, %f11;
	st.global.f32 	[%rd3], %f12;
	ld.global.f32 	%f13, [%rd1];
	ld.global.f32 	%f14, [%rd2];
	mul.f32 	%f15, %f13, %f14;
	st.global.f32 	[%rd3], %f15;
	ld.global.f32 	%f16, [%rd1];
	ld.global.f32 	%f17, [%rd2];
	mul.f32 	%f18, %f16, %f17;
	st.global.f32 	[%rd3], %f18;
	ld.global.f32 	%f19, [%rd1];
	ld.global.f32 	%f20, [%rd2];
	mul.f32 	%f21, %f19, %f20;
	st.global.f32 	[%rd3], %f21;
	ld.global.f32 	%f22, [%rd1];
	ld.global.f32 	%f23, [%rd2];
	mul.f32 	%f24, %f22, %f23;
	st.global.f32 	[%rd3], %f24;
	ld.global.f32 	%f25, [%rd1];
	ld.global.f32 	%f26, [%rd2];
	mul.f32 	%f27, %f25, %f26;
	st.global.f32 	[%rd3], %f27;
	ld.global.f32 	%f28, [%rd1];
	ld.global.f32 	%f29, [%rd2];
	mul.f32 	%f30, %f28, %f29;
	st.global.f32 	[%rd3], %f30;
	ld.global.f32 	%f31, [%rd1];
	ld.global.f32 	%f32, [%rd2];
	mul.f32 	%f33, %f31, %f32;
	st.global.f32 	[%rd3], %f33;
	ld.global.f32 	%f34, [%rd1];
	ld.global.f32 	%f35, [%rd2];
	mul.f32 	%f36, %f34, %f35;
	st.global.f32 	[%rd3], %f36;
	ld.global.f32 	%f37, [%rd1];
	ld.global.f32 	%f38, [%rd2];
	mul.f32 	%f39, %f37, %f38;
	st.global.f32 	[%rd3], %f39;
	ld.global.f32 	%f40, [%rd1];
	ld.global.f32 	%f41, [%rd2];
	mul.f32 	%f42, %f40, %f41;
	st.global.f32 	[%rd3], %f42;
	ld.global.f32 	%f43, [%rd1];
	ld.global.f32 	%f44, [%rd2];
	mul.f32 	%f45, %f43, %f44;
	st.global.f32 	[%rd3], %f45;
	ld.global.f32 	%f46, [%rd1];
	ld.global.f32 	%f47, [%rd2];
	mul.f32 	%f48, %f46, %f47;
	st.global.f32 	[%rd3], %f48;
	ld.global.f32 	%f49, [%rd1];
	ld.global.f32 	%f50, [%rd2];
	mul.f32 	%f51, %f49, %f50;
	st.global.f32 	[%rd3], %f51;
	ld.global.f32 	%f52, [%rd1];
	ld.global.f32 	%f53, [%rd2];
	mul.f32 	%f54, %f52, %f53;
	st.global.f32 	[%rd3], %f54;
	ld.global.f32 	%f55, [%rd1];
	ld.global.f32 	%f56, [%rd2];
	mul.f32 	%f57, %f55, %f56;
	st.global.f32 	[%rd3], %f57;
	ld.global.f32 	%f58, [%rd1];
	ld.global.f32 	%f59, [%rd2];
	mul.f32 	%f60, %f58, %f59;
	st.global.f32 	[%rd3], %f60;
	ld.global.f32 	%f61, [%rd1];
	ld.global.f32 	%f62, [%rd2];
	mul.f32 	%f63, %f61, %f62;
	st.global.f32 	[%rd3], %f63;
	ld.global.f32 	%f64, [%rd1];
	ld.global.f32 	%f65, [%rd2];
	mul.f32 	%f66, %f64, %f65;
	st.global.f32 	[%rd3], %f66;
	ld.global.f32 	%f67, [%rd1];
	ld.global.f32 	%f68, [%rd2];
	mul.f32 	%f69, %f67, %f68;
	st.global.f32 	[%rd3], %f69;
	ld.global.f32 	%f70, [%rd1];
	ld.global.f32 	%f71, [%rd2];
	mul.f32 	%f72, %f70, %f71;
	st.global.f32 	[%rd3], %f72;
	ld.global.f32 	%f73, [%rd1];
	ld.global.f32 	%f74, [%rd2];
	mul.f32 	%f75, %f73, %f74;
	st.global.f32 	[%rd3], %f75;
	ld.global.f32 	%f76, [%rd1];
	ld.global.f32 	%f77, [%rd2];
	mul.f32 	%f78, %f76, %f77;
	st.global.f32 	[%rd3], %f78;
	ld.global.f32 	%f79, [%rd1];
	ld.global.f32 	%f80, [%rd2];
	mul.f32 	%f81, %f79, %f80;
	st.global.f32 	[%rd3], %f81;
	ld.global.f32 	%f82, [%rd1];
	ld.global.f32 	%f83, [%rd2];
	mul.f32 	%f84, %f82, %f83;
	st.global.f32 	[%rd3], %f84;
	ld.global.f32 	%f85, [%rd1];
	ld.global.f32 	%f86, [%rd2];
	mul.f32 	%f87, %f85, %f86;
	st.global.f32 	[%rd3], %f87;
	ld.global.f32 	%f88, [%rd1];
	ld.global.f32 	%f89, [%rd2];
	mul.f32 	%f90, %f88, %f89;
	st.global.f32 	[%rd3], %f90;
	ld.global.f32 	%f91, [%rd1];
	ld.global.f32 	%f92, [%rd2];
	mul.f32 	%f93, %f91, %f92;
	st.global.f32 	[%rd3], %f93;
	ld.global.f32 	%f94, [%rd1];
	ld.global.f32 	%f95, [%rd2];
	mul.f32 	%f96, %f94, %f95;
	st.global.f32 	[%rd3], %f96;
	add.s32 	%r5, %r5, 32;
	setp.ne.s32 	%p1, %r5, 1000000;
	@%p1 bra 	$L__BB0_1;
	ret;

}


// ===== COMPILED SASS (sm_100) =====

	.target	sm_100

	.elftype	@"ET_EXEC"


//--------------------- .note.nv.tkinfo           --------------------------
	.section	.note.nv.tkinfo,"",@"SHT_NOTE"
	.sectionflags	@"SHF_NOTE_NV_TKINFO"
	.tkinfo
        /*0018*/ 	.word	0x00000002
        /*0030*/ 	.string	""
        /*0030*/ 	.string	"ptxas"
        /*0030*/ 	.string	"Cuda compilation tools, release 13.0, V13.0.88"
        /*0030*/ 	.string	"Build cuda_13.0.r13.0/compiler.36424714_0"
        /*0030*/ 	.string	"-arch sm_100 -m 64 "



//--------------------- .note.nv.cuinfo           --------------------------
	.section	.note.nv.cuinfo,"",@"SHT_NOTE"
	.sectionflags	@"SHF_NOTE_NV_CUINFO"
        /*0018*/ 	.short	0x0002
        /*001a*/ 	.short	0x0064
        /*001c*/ 	.short	0x0082
	.zero		2


//--------------------- .nv.info                  --------------------------
	.section	.nv.info,"",@"SHT_CUDA_INFO"
	.align	4


	//----- nvinfo : EIATTR_REGCOUNT
	.align		4
        /*0000*/ 	.byte	0x04, 0x2f
        /*0002*/ 	.short	(.L_1 - .L_0)
	.align		4
.L_0:
        /*0004*/ 	.word	index@(_Z13multiply_themPfS_S_)
        /*0008*/ 	.word	0x00000012


	//----- nvinfo : EIATTR_FRAME_SIZE
	.align		4
.L_1:
        /*000c*/ 	.byte	0x04, 0x11
        /*000e*/ 	.short	(.L_3 - .L_2)
	.align		4
.L_2:
        /*0010*/ 	.word	index@(_Z13multiply_themPfS_S_)
        /*0014*/ 	.word	0x00000000


	//----- nvinfo : EIATTR_MIN_STACK_SIZE
	.align		4
.L_3:
        /*0018*/ 	.byte	0x04, 0x12
        /*001a*/ 	.short	(.L_5 - .L_4)
	.align		4
.L_4:
        /*001c*/ 	.word	index@(_Z13multiply_themPfS_S_)
        /*0020*/ 	.word	0x00000000
.L_5:


//--------------------- .nv.compat                --------------------------
	.section	.nv.compat,"",@"SHT_CUDA_COMPAT_INFO"
	.align	4
        /*0000*/ 	.byte	0x02, 0x09, 0x00, 0x00, 0x02, 0x02, 0x01, 0x00, 0x02, 0x05, 0x05, 0x00, 0x03, 0x07, 0x01, 0x01
        /*0010*/ 	.byte	0x02, 0x03, 0x00, 0x00, 0x02, 0x06, 0x01, 0x00, 0x04, 0x0b, 0x08, 0x00, 0x09, 0x00, 0x00, 0x00
        /*0020*/ 	.byte	0x00, 0x00, 0x00, 0x00


//--------------------- .nv.info._Z13multiply_themPfS_S_ --------------------------
	.section	.nv.info._Z13multiply_themPfS_S_,"",@"SHT_CUDA_INFO"
	.sectionflags	@""
	.align	4


	//----- nvinfo : EIATTR_CUDA_API_VERSION
	.align		4
        /*0000*/ 	.byte	0x04, 0x37
        /*0002*/ 	.short	(.L_7 - .L_6)
.L_6:
        /*0004*/ 	.word	0x00000082


	//----- nvinfo : EIATTR_KPARAM_INFO
	.align		4
.L_7:
        /*0008*/ 	.byte	0x04, 0x17
        /*000a*/ 	.short	(.L_9 - .L_8)
.L_8:
        /*000c*/ 	.word	0x00000000
        /*0010*/ 	.short	0x0002
        /*0012*/ 	.short	0x0010
        /*0014*/ 	.byte	0x00, 0xf5, 0x21, 0x00


	//----- nvinfo : EIATTR_KPARAM_INFO
	.align		4
.L_9:
        /*0018*/ 	.byte	0x04, 0x17
        /*001a*/ 	.short	(.L_11 - .L_10)
.L_10:
        /*001c*/ 	.word	0x00000000
        /*0020*/ 	.short	0x0001
        /*0022*/ 	.short	0x0008
        /*0024*/ 	.byte	0x00, 0xf5, 0x21, 0x00


	//----- nvinfo : EIATTR_KPARAM_INFO
	.align		4
.L_11:
        /*0028*/ 	.byte	0x04, 0x17
        /*002a*/ 	.short	(.L_13 - .L_12)
.L_12:
        /*002c*/ 	.word	0x00000000
        /*0030*/ 	.short	0x0000
        /*0032*/ 	.short	0x0000
        /*0034*/ 	.byte	0x00, 0xf5, 0x21, 0x00


	//----- nvinfo : EIATTR_SPARSE_MMA_MASK
	.align		4
.L_13:
        /*0038*/ 	.byte	0x03, 0x50
        /*003a*/ 	.short	0x0000


	//----- nvinfo : EIATTR_MAXREG_COUNT
	.align		4
        /*003c*/ 	.byte	0x03, 0x1b
        /*003e*/ 	.short	0x00ff


	//----- nvinfo : EIATTR_MERCURY_ISA_VERSION
	.align		4
        /*0040*/ 	.byte	0x03, 0x5f
        /*0042*/ 	.short	0x0101


	//----- nvinfo : EIATTR_VRC_CTA_INIT_COUNT
	.align		4
        /*0044*/ 	.byte	0x02, 0x4a
	.zero		1
	.zero		1


	//----- nvinfo : EIATTR_EXIT_INSTR_OFFSETS
	.align		4
        /*0048*/ 	.byte	0x04, 0x1c
        /*004a*/ 	.short	(.L_15 - .L_14)


	//   ....[0]....
.L_14:
        /*004c*/ 	.word	0x000008d0


	//----- nvinfo : EIATTR_CBANK_PARAM_SIZE
	.align		4
.L_15:
        /*0050*/ 	.byte	0x03, 0x19
        /*0052*/ 	.short	0x0018


	//----- nvinfo : EIATTR_PARAM_CBANK
	.align		4
        /*0054*/ 	.byte	0x04, 0x0a
        /*0056*/ 	.short	(.L_17 - .L_16)
	.align		4
.L_16:
        /*0058*/ 	.word	index@(.nv.constant0._Z13multiply_themPfS_S_)
        /*005c*/ 	.short	0x0380
        /*005e*/ 	.short	0x0018


	//----- nvinfo : EIATTR_SW_WAR
	.align		4
.L_17:
        /*0060*/ 	.byte	0x04, 0x36
        /*0062*/ 	.short	(.L_19 - .L_18)
.L_18:
        /*0064*/ 	.word	0x00000008
.L_19:


//--------------------- .nv.callgraph             --------------------------
	.section	.nv.callgraph,"",@"SHT_CUDA_CALLGRAPH"
	.align	4
	.sectionentsize	8
	.align		4
        /*0000*/ 	.word	0x00000000
	.align		4
        /*0004*/ 	.word	0xffffffff
	.align		4
        /*0008*/ 	.word	0x00000000
	.align		4
        /*000c*/ 	.word	0xfffffffe
	.align		4
        /*0010*/ 	.word	0x00000000
	.align		4
        /*0014*/ 	.word	0xfffffffd
	.align		4
        /*0018*/ 	.word	0x00000000
	.align		4
        /*001c*/ 	.word	0xfffffffc


//--------------------- .text._Z13multiply_themPfS_S_ --------------------------
	.section	.text._Z13multiply_themPfS_S_,"ax",@progbits
	.align	128
        .global         _Z13multiply_themPfS_S_
        .type           _Z13multiply_themPfS_S_,@function
        .size           _Z13multiply_themPfS_S_,(.L_x_2 - _Z13multiply_themPfS_S_)
        .other          _Z13multiply_themPfS_S_,@"STO_CUDA_ENTRY STV_DEFAULT"
_Z13multiply_themPfS_S_:
.text._Z13multiply_themPfS_S_:
[----:B------:R-:W-:Y:S01]  /*0000*/  LDC R1, c[0x0][0x37c] ;  /* 0x0000df00ff017b82 */ /* 0x000fe20000000800 */
[----:B------:R-:W0:Y:S07]  /*0010*/  S2R R9, SR_TID.X ;  /* 0x0000000000097919 */ /* 0x000e2e0000002100 */
[----:B------:R-:W0:Y:S01]  /*0020*/  LDC.64 R2, c[0x0][0x388] ;  /* 0x0000e200ff027b82 */ /* 0x000e220000000a00 */
[----:B------:R-:W1:Y:S01]  /*0030*/  LDCU.64 UR6, c[0x0][0x358] ;  /* 0x00006b00ff0677ac */ /* 0x000e620008000a00 */
[----:B------:R-:W-:-:S06]  /*0040*/  UMOV UR4, URZ ;  /* 0x000000ff00047c82 */ /* 0x000fcc0008000000 */
[----:B------:R-:W2:Y:S08]  /*0050*/  LDC.64 R4, c[0x0][0x390] ;  /* 0x0000e400ff047b82 */ /* 0x000eb00000000a00 */
[----:B------:R-:W3:Y:S01]  /*0060*/  LDC.64 R6, c[0x0][0x380] ;  /* 0x0000e000ff067b82 */ /* 0x000ee20000000a00 */
[----:B0-----:R-:W-:-:S04]  /*0070*/  IMAD.WIDE.U32 R2, R9, 0x4, R2 ;  /* 0x0000000409027825 */ /* 0x001fc800078e0002 */
[----:B--2---:R-:W-:-:S04]  /*0080*/  IMAD.WIDE.U32 R4, R9, 0x4, R4 ;  /* 0x0000000409047825 */ /* 0x004fc800078e0004 */
[----:B-1-3--:R-:W-:-:S07]  /*0090*/  IMAD.WIDE.U32 R6, R9, 0x4, R6 ;  /* 0x0000000409067825 */ /* 0x00afce00078e0006 */
.L_x_0:
[----:B------:R-:W2:Y:S04]  /*00a0*/  LDG.E R0, desc[UR6][R2.64] ;  /* 0x0000000602007981 */ /* 0x000ea8000c1e1900 */
[----:B0-----:R-:W2:Y:S02]  /*00b0*/  LDG.E R9, desc[UR6][R4.64] ;  /* 0x0000000604097981 */ /* 0x001ea4000c1e1900 */
[----:B--2---:R-:W-:-:S05]  /*00c0*/  FMUL R9, R0, R9 ;  /* 0x0000000900097220 */ /* 0x004fca0000400000 */
[----:B------:R0:W-:Y:S04]  /*00d0*/  STG.E desc[UR6][R6.64], R9 ;  /* 0x0000000906007986 */ /* 0x0001e8000c101906 */
[----:B------:R-:W2:Y:S04]  /*00e0*/  LDG.E R0, desc[UR6][R2.64] ;  /* 0x0000000602007981 */ /* 0x000ea8000c1e1900 */
[----:B------:R-:W2:Y:S02]  /*00f0*/  LDG.E R11, desc[UR6][R4.64] ;  /* 0x00000006040b7981 */ /* 0x000ea4000c1e1900 */
[----:B--2---:R-:W-:-:S05]  /*0100*/  FMUL R11, R0, R11 ;  /* 0x0000000b000b7220 */ /* 0x004fca0000400000 */
[----:B------:R1:W-:Y:S04]  /*0110*/  STG.E desc[UR6][R6.64], R11 ;  /* 0x0000000b06007986 */ /* 0x0003e8000c101906 */
[----:B------:R-:W2:Y:S04]  /*0120*/  LDG.E R0, desc[UR6][R2.64] ;  /* 0x0000000602007981 */ /* 0x000ea8000c1e1900 */
[----:B------:R-:W2:Y:S02]  /*0130*/  LDG.E R13, desc[UR6][R4.64] ;  /* 0x00000006040d7981 */ /* 0x000ea4000c1e1900 */
[----:B--2---:R-:W-:-:S05]  /*0140*/  FMUL R13, R0, R13 ;  /* 0x0000000d000d7220 */ /* 0x004fca0000400000 */
[----:B------:R2:W-:Y:S04]  /*0150*/  STG.E desc[UR6][R6.64], R13 ;  /* 0x0000000d06007986 */ /* 0x0005e8000c101906 */
[----:B------:R-:W3:Y:S04]  /*0160*/  LDG.E R0, desc[UR6][R2.64] ;  /* 0x0000000602007981 */ /* 0x000ee8000c1e1900 */
[----:B------:R-:W3:Y:S02]  /*0170*/  LDG.E R15, desc[UR6][R4.64] ;  /* 0x00000006040f7981 */ /* 0x000ee4000c1e1900 */
[----:B---3--:R-:W-:-:S05]  /*0180*/  FMUL R15, R0, R15 ;  /* 0x0000000f000f7220 */ /* 0x008fca0000400000 */
[----:B------:R3:W-:Y:S04]  /*0190*/  STG.E desc[UR6][R6.64], R15 ;  /* 0x0000000f06007986 */ /* 0x0007e8000c101906 */
[----:B------:R-:W4:Y:S04]  /*01a0*/  LDG.E R0, desc[UR6][R2.64] ;  /* 0x0000000602007981 */ /* 0x000f28000c1e1900 */
[----:B0-----:R-:W4:Y:S02]  /*01b0*/  LDG.E R9, desc[UR6][R4.64] ;  /* 0x0000000604097981 */ /* 0x001f24000c1e1900 */
[----:B----4-:R-:W-:-:S05]  /*01c0*/  FMUL R9, R0, R9 ;  /* 0x0000000900097220 */ /* 0x010fca0000400000 */
[----:B------:R0:W-:Y:S04]  /*01d0*/  STG.E desc[UR6][R6.64], R9 ;  /* 0x0000000906007986 */ /* 0x0001e8000c101906 */
[----:B------:R-:W4:Y:S04]  /*01e0*/  LDG.E R0, desc[UR6][R2.64] ;  /* 0x0000000602007981 */ /* 0x000f28000c1e1900 */
[----:B-1----:R-:W4:Y:S02]  /*01f0*/  LDG.E R11, desc[UR6][R4.64] ;  /* 0x00000006040b7981 */ /* 0x002f24000c1e1900 */
[----:B----4-:R-:W-:-:S05]  /*0200*/  FMUL R11, R0, R11 ;  /* 0x0000000b000b7220 */ /* 0x010fca0000400000 */
[----:B------:R1:W-:Y:S04]  /*0210*/  STG.E desc[UR6][R6.64], R11 ;  /* 0x0000000b06007986 */ /* 0x0003e8000c101906 */
[----:B------:R-:W4:Y:S04]  /*0220*/  LDG.E R0, desc[UR6][R2.64] ;  /* 0x0000000602007981 */ /* 0x000f28000c1e1900 */
[----:B--2---:R-:W4:Y:S02]  /*0230*/  LDG.E R13, desc[UR6][R4.64] ;  /* 0x00000006040d7981 */ /* 0x004f24000c1e1900 */
[----:B----4-:R-:W-:-:S05]  /*0240*/  FMUL R13, R0, R13 ;  /* 0x0000000d000d7220 */ /* 0x010fca0000400000 */
[----:B------:R2:W-:Y:S04]  /*0250*/  STG.E desc[UR6][R6.64], R13 ;  /* 0x0000000d06007986 */ /* 0x0005e8000c101906 */
[----:B------:R-:W4:Y:S04]  /*0260*/  LDG.E R0, desc[UR6][R2.64] ;  /* 0x0000000602007981 */ /* 0x000f28000c1e1900 */
[----:B---3--:R-:W4:Y:S02]  /*0270*/  LDG.E R15, desc[UR6][R4.64] ;  /* 0x00000006040f7981 */ /* 0x008f24000c1e1900 */
[----:B----4-:R-:W-:-:S05]  /*0280*/  FMUL R15, R0, R15 ;  /* 0x0000000f000f7220 */ /* 0x010fca0000400000 */
        /* <DEDUP_REMOVED lines=93> */
[----:B------:R-:W2:Y:S04]  /*0860*/  LDG.E R0, desc[UR6][R2.64] ;  /* 0x0000000602007981 */ /* 0x000ea8000c1e1900 */
[----:B---3--:R-:W2:Y:S01]  /*0870*/  LDG.E R15, desc[UR6][R4.64] ;  /* 0x00000006040f7981 */ /* 0x008ea2000c1e1900 */
[----:B------:R-:W-:-:S04]  /*0880*/  UIADD3 UR4, UPT, UPT, UR4, 0x20, URZ ;  /* 0x0000002004047890 */ /* 0x000fc8000fffe0ff */
[----:B------:R-:W-:Y:S01]  /*0890*/  UISETP.NE.AND UP0, UPT, UR4, 0xf4240, UPT ;  /* 0x000f42400400788c */ /* 0x000fe2000bf05270 */
[----:B--2---:R-:W-:-:S05]  /*08a0*/  FMUL R15, R0, R15 ;  /* 0x0000000f000f7220 */ /* 0x004fca0000400000 */
[----:B------:R0:W-:Y:S03]  /*08b0*/  STG.E desc[UR6][R6.64], R15 ;  /* 0x0000000f06007986 */ /* 0x0001e6000c101906 */
[----:B------:R-:W-:Y:S05]  /*08c0*/  BRA.U UP0, `(.L_x_0) ;  /* 0xfffffff500f47547 */ /* 0x000fea000b83ffff */
[----:B------:R-:W-:Y:S05]  /*08d0*/  EXIT ;  /* 0x000000000000794d */ /* 0x000fea0003800000 */
.L_x_1:
[----:B------:R-:W-:-:S00]  /*08e0*/  BRA `(.L_x_1) ;  /* 0xfffffffc00fc7947 */ /* 0x000fc0000383ffff */
[----:B------:R-:W-:-:S00]  /*08f0*/  NOP ;  /* 0x0000000000007918 */ /* 0x000fc00000000000 */
        /* <DEDUP_REMOVED lines=8> */
.L_x_2:


//--------------------- .nv.shared.reserved.0     --------------------------
	.section	.nv.shared.reserved.0,"aw",@nobits
	.weak		__nv_reservedSMEM_offset_0_alias
	.size		__nv_reservedSMEM_offset_0_alias, 0, 64
	.other		__nv_reservedSMEM_offset_0_alias,@"STO_CUDA_RESERVED_SHARED STV_DEFAULT"
__nv_reservedSMEM_offset_0_alias:
	.zero		0
	.zero		64


//--------------------- .nv.constant0._Z13multiply_themPfS_S_ --------------------------
	.section	.nv.constant0._Z13multiply_themPfS_S_,"a",@progbits
	.sectionflags	@""
	.align	4
.nv.constant0._Z13multiply_themPfS_S_:
	.zero		920


//--------------------- SYMBOLS --------------------------

	.type		.nv.reservedSmem.offset0,@object
	.size		.nv.reservedSmem.offset0,0x4
